//
// Generated by NVIDIA NVVM Compiler
//
// Compiler Build ID: CL-36424714
// Cuda compilation tools, release 13.0, V13.0.88
// Based on NVVM 20.0.0
//

.version 9.0
.target sm_100
.address_size 64

	// .globl	_Z15display_examplePh

.visible .entry _Z15display_examplePh(
	.param .u64 .ptr .align 1 _Z15display_examplePh_param_0
)
{
	.reg .pred 	%p<5>;
	.reg .b16 	%rs<3>;
	.reg .b32 	%r<8>;
	.reg .b32 	%f<23>;
	.reg .b64 	%rd<5>;

	ld.param.u64 	%rd1, [_Z15display_examplePh_param_0];
	mov.u32 	%r5, %ctaid.x;
	mov.u32 	%r6, %tid.y;
	mad.lo.s32 	%r1, %r6, 800, %r5;
	cvt.rn.f32.u32 	%f12, %r5;
	div.rn.f32 	%f13, %f12, 0f44480000;
	fma.rn.f32 	%f1, %f13, 0f40600000, 0fC0200000;
	cvt.rn.f32.u32 	%f14, %r6;
	div.rn.f32 	%f15, %f14, 0f43FA0000;
	fma.rn.f32 	%f2, %f15, 0f40000000, 0fBF800000;
	mov.b32 	%r7, 0;
	mov.f32 	%f19, 0f00000000;
	mov.f32 	%f20, %f19;
	mov.f32 	%f21, %f19;
	mov.f32 	%f22, %f19;
$L__BB0_1:
	sub.f32 	%f16, %f20, %f19;
	add.f32 	%f7, %f1, %f16;
	mul.f32 	%f17, %f22, %f21;
	fma.rn.f32 	%f21, %f17, 0f40000000, %f2;
	add.s32 	%r3, %r7, 1;
	mul.f32 	%f20, %f7, %f7;
	mul.f32 	%f19, %f21, %f21;
	add.f32 	%f18, %f20, %f19;
	setp.le.f32 	%p1, %f18, 0f40800000;
	setp.lt.u32 	%p2, %r7, 999;
	and.pred  	%p3, %p1, %p2;
	mov.u32 	%r7, %r3;
	mov.f32 	%f22, %f7;
	@%p3 bra 	$L__BB0_1;
	cvta.to.global.u64 	%rd2, %rd1;
	setp.eq.s32 	%p4, %r3, 1000;
	cvt.u16.u32 	%rs1, %r3;
	selp.b16 	%rs2, 0, %rs1, %p4;
	cvt.s64.s32 	%rd3, %r1;
	add.s64 	%rd4, %rd2, %rd3;
	st.global.u8 	[%rd4], %rs2;
	ret;

}


// ===== COMPILED SASS (sm_100) =====

	.target	sm_100

	.elftype	@"ET_EXEC"


//--------------------- .note.nv.tkinfo           --------------------------
	.section	.note.nv.tkinfo,"",@"SHT_NOTE"
	.sectionflags	@"SHF_NOTE_NV_TKINFO"
	.tkinfo
        /*0018*/ 	.word	0x00000002
        /*0030*/ 	.string	""
        /*0030*/ 	.string	"ptxas"
        /*0030*/ 	.string	"Cuda compilation tools, release 13.0, V13.0.88"
        /*0030*/ 	.string	"Build cuda_13.0.r13.0/compiler.36424714_0"
        /*0030*/ 	.string	"-arch sm_100 -m 64 "



//--------------------- .note.nv.cuinfo           --------------------------
	.section	.note.nv.cuinfo,"",@"SHT_NOTE"
	.sectionflags	@"SHF_NOTE_NV_CUINFO"
        /*0018*/ 	.short	0x0002
        /*001a*/ 	.short	0x0064
        /*001c*/ 	.short	0x0082
	.zero		2


//--------------------- .nv.info                  --------------------------
	.section	.nv.info,"",@"SHT_CUDA_INFO"
	.align	4


	//----- nvinfo : EIATTR_REGCOUNT
	.align		4
        /*0000*/ 	.byte	0x04, 0x2f
        /*0002*/ 	.short	(.L_1 - .L_0)
	.align		4
.L_0:
        /*0004*/ 	.word	index@(_Z15display_examplePh)
        /*0008*/ 	.word	0x00000011


	//----- nvinfo : EIATTR_FRAME_SIZE
	.align		4
.L_1:
        /*000c*/ 	.byte	0x04, 0x11
        /*000e*/ 	.short	(.L_3 - .L_2)
	.align		4
.L_2:
        /*0010*/ 	.word	index@($__internal_0_$__cuda_sm3x_div_rn_noftz_f32_slowpath)
        /*0014*/ 	.word	0x00000000


	//----- nvinfo : EIATTR_FRAME_SIZE
	.align		4
.L_3:
        /*0018*/ 	.byte	0x04, 0x11
        /*001a*/ 	.short	(.L_5 - .L_4)
	.align		4
.L_4:
        /*001c*/ 	.word	index@(_Z15display_examplePh)
        /*0020*/ 	.word	0x00000000


	//----- nvinfo : EIATTR_MIN_STACK_SIZE
	.align		4
.L_5:
        /*0024*/ 	.byte	0x04, 0x12
        /*0026*/ 	.short	(.L_7 - .L_6)
	.align		4
.L_6:
        /*0028*/ 	.word	index@(_Z15display_examplePh)
        /*002c*/ 	.word	0x00000000
.L_7:


//--------------------- .nv.compat                --------------------------
	.section	.nv.compat,"",@"SHT_CUDA_COMPAT_INFO"
	.align	4
        /*0000*/ 	.byte	0x02, 0x09, 0x00, 0x00, 0x02, 0x02, 0x01, 0x00, 0x02, 0x05, 0x05, 0x00, 0x03, 0x07, 0x01, 0x01
        /*0010*/ 	.byte	0x02, 0x03, 0x00, 0x00, 0x02, 0x06, 0x01, 0x00, 0x04, 0x0b, 0x08, 0x00, 0x01, 0x00, 0x00, 0x00
        /*0020*/ 	.byte	0x00, 0x00, 0x00, 0x00


//--------------------- .nv.info._Z15display_examplePh --------------------------
	.section	.nv.info._Z15display_examplePh,"",@"SHT_CUDA_INFO"
	.sectionflags	@""
	.align	4


	//----- nvinfo : EIATTR_CUDA_API_VERSION
	.align		4
        /*0000*/ 	.byte	0x04, 0x37
        /*0002*/ 	.short	(.L_9 - .L_8)
.L_8:
        /*0004*/ 	.word	0x00000082


	//----- nvinfo : EIATTR_KPARAM_INFO
	.align		4
.L_9:
        /*0008*/ 	.byte	0x04, 0x17
        /*000a*/ 	.short	(.L_11 - .L_10)
.L_10:
        /*000c*/ 	.word	0x00000000
        /*0010*/ 	.short	0x0000
        /*0012*/ 	.short	0x0000
        /*0014*/ 	.byte	0x00, 0xf5, 0x21, 0x00


	//----- nvinfo : EIATTR_SPARSE_MMA_MASK
	.align		4
.L_11:
        /*0018*/ 	.byte	0x03, 0x50
        /*001a*/ 	.short	0x0000


	//----- nvinfo : EIATTR_MAXREG_COUNT
	.align		4
        /*001c*/ 	.byte	0x03, 0x1b
        /*001e*/ 	.short	0x00ff


	//----- nvinfo : EIATTR_MERCURY_ISA_VERSION
	.align		4
        /*0020*/ 	.byte	0x03, 0x5f
        /*0022*/ 	.short	0x0101


	//----- nvinfo : EIATTR_VRC_CTA_INIT_COUNT
	.align		4
        /*0024*/ 	.byte	0x02, 0x4a
	.zero		1
	.zero		1


	//----- nvinfo : EIATTR_EXIT_INSTR_OFFSETS
	.align		4
        /*0028*/ 	.byte	0x04, 0x1c
        /*002a*/ 	.short	(.L_13 - .L_12)


	//   ....[0]....
.L_12:
        /*002c*/ 	.word	0x000003f0


	//----- nvinfo : EIATTR_CRS_STACK_SIZE
	.align		4
.L_13:
        /*0030*/ 	.byte	0x04, 0x1e
        /*0032*/ 	.short	(.L_15 - .L_14)
.L_14:
        /*0034*/ 	.word	0x00000000


	//----- nvinfo : EIATTR_CBANK_PARAM_SIZE
	.align		4
.L_15:
        /*0038*/ 	.byte	0x03, 0x19
        /*003a*/ 	.short	0x0008


	//----- nvinfo : EIATTR_PARAM_CBANK
	.align		4
        /*003c*/ 	.byte	0x04, 0x0a
        /*003e*/ 	.short	(.L_17 - .L_16)
	.align		4
.L_16:
        /*0040*/ 	.word	index@(.nv.constant0._Z15display_examplePh)
        /*0044*/ 	.short	0x0380
        /*0046*/ 	.short	0x0008


	//----- nvinfo : EIATTR_SW_WAR
	.align		4
.L_17:
        /*0048*/ 	.byte	0x04, 0x36
        /*004a*/ 	.short	(.L_19 - .L_18)
.L_18:
        /*004c*/ 	.word	0x00000008
.L_19:


//--------------------- .nv.callgraph             --------------------------
	.section	.nv.callgraph,"",@"SHT_CUDA_CALLGRAPH"
	.align	4
	.sectionentsize	8
	.align		4
        /*0000*/ 	.word	0x00000000
	.align		4
        /*0004*/ 	.word	0xffffffff
	.align		4
        /*0008*/ 	.word	0x00000000
	.align		4
        /*000c*/ 	.word	0xfffffffe
	.align		4
        /*0010*/ 	.word	0x00000000
	.align		4
        /*0014*/ 	.word	0xfffffffd
	.align		4
        /*0018*/ 	.word	0x00000000
	.align		4
        /*001c*/ 	.word	0xfffffffc


//--------------------- .text._Z15display_examplePh --------------------------
	.section	.text._Z15display_examplePh,"ax",@progbits
	.align	128
        .global         _Z15display_examplePh
        .type           _Z15display_examplePh,@function
        .size           _Z15display_examplePh,(.L_x_17 - _Z15display_examplePh)
        .other          _Z15display_examplePh,@"STO_CUDA_ENTRY STV_DEFAULT"
_Z15display_examplePh:
.text._Z15display_examplePh:
[----:B------:R-:W-:Y:S01]  /*0000*/  LDC R1, c[0x0][0x37c] ;  /* 0x0000df00ff017b82 */ /* 0x000fe20000000800 */
[----:B------:R-:W0:Y:S01]  /*0010*/  S2R R7, SR_CTAID.X ;  /* 0x0000000000077919 */ /* 0x000e220000002500 */
[----:B------:R-:W-:Y:S02]  /*0020*/  IMAD.MOV.U32 R3, RZ, RZ, 0x3aa3d70a ;  /* 0x3aa3d70aff037424 */ /* 0x000fe400078e00ff */
[----:B------:R-:W-:Y:S01]  /*0030*/  IMAD.MOV.U32 R2, RZ, RZ, 0x44480000 ;  /* 0x44480000ff027424 */ /* 0x000fe200078e00ff */
[----:B------:R-:W1:Y:S03]  /*0040*/  S2R R4, SR_TID.Y ;  /* 0x0000000000047919 */ /* 0x000e660000002200 */
[----:B------:R-:W-:-:S04]  /*0050*/  FFMA R2, R3, -R2, 1 ;  /* 0x3f80000003027423 */ /* 0x000fc80000000802 */
[----:B------:R-:W-:Y:S01]  /*0060*/  FFMA R3, R2, R3, 0.0012499999720603227615 ;  /* 0x3aa3d70a02037423 */ /* 0x000fe20000000003 */
[----:B0-----:R-:W-:-:S04]  /*0070*/  I2FP.F32.U32 R0, R7 ;  /* 0x0000000700007245 */ /* 0x001fc80000201000 */
[----:B------:R-:W0:Y:S01]  /*0080*/  FCHK P0, R0, 800 ;  /* 0x4448000000007902 */ /* 0x000e220000000000 */
[----:B------:R-:W-:Y:S01]  /*0090*/  FFMA R5, R0, R3, RZ ;  /* 0x0000000300057223 */ /* 0x000fe200000000ff */
[----:B-1----:R-:W-:-:S03]  /*00a0*/  IMAD R2, R4, 0x320, R7 ;  /* 0x0000032004027824 */ /* 0x002fc600078e0207 */
[----:B------:R-:W-:-:S04]  /*00b0*/  FFMA R6, R5, -800, R0 ;  /* 0xc448000005067823 */ /* 0x000fc80000000000 */
[----:B------:R-:W-:Y:S01]  /*00c0*/  FFMA R3, R3, R6, R5 ;  /* 0x0000000603037223 */ /* 0x000fe20000000005 */
[----:B0-----:R-:W-:Y:S06]  /*00d0*/  @!P0 BRA `(.L_x_0) ;  /* 0x0000000000108947 */ /* 0x001fec0003800000 */
[----:B------:R-:W-:Y:S01]  /*00e0*/  IMAD.MOV.U32 R3, RZ, RZ, 0x44480000 ;  /* 0x44480000ff037424 */ /* 0x000fe200078e00ff */
[----:B------:R-:W-:-:S07]  /*00f0*/  MOV R6, 0x110 ;  /* 0x0000011000067802 */ /* 0x000fce0000000f00 */
[----:B------:R-:W-:Y:S05]  /*0100*/  CALL.REL.NOINC `($__internal_0_$__cuda_sm3x_div_rn_noftz_f32_slowpath) ;  /* 0x0000000000bc7944 */ /* 0x000fea0003c00000 */
[----:B------:R-:W-:-:S07]  /*0110*/  IMAD.MOV.U32 R3, RZ, RZ, R0 ;  /* 0x000000ffff037224 */ /* 0x000fce00078e0000 */
.L_x_0:
[----:B------:R-:W-:Y:S01]  /*0120*/  HFMA2 R5, -RZ, RZ, 3.98828125, 0 ;  /* 0x43fa0000ff057431 */ /* 0x000fe200000001ff */
[----:B------:R-:W-:Y:S01]  /*0130*/  I2FP.F32.U32 R0, R4 ;  /* 0x0000000400007245 */ /* 0x000fe20000201000 */
[----:B------:R-:W-:Y:S01]  /*0140*/  IMAD.MOV.U32 R6, RZ, RZ, 0x3b03126f ;  /* 0x3b03126fff067424 */ /* 0x000fe200078e00ff */
[----:B------:R-:W-:Y:S01]  /*0150*/  BSSY.RECONVERGENT B0, `(.L_x_1) ;  /* 0x000000e000007945 */ /* 0x000fe20003800200 */
[----:B------:R-:W-:Y:S01]  /*0160*/  IMAD.MOV.U32 R4, RZ, RZ, 0x40600000 ;  /* 0x40600000ff047424 */ /* 0x000fe200078e00ff */
[----:B------:R-:W0:Y:S03]  /*0170*/  FCHK P0, R0, 500 ;  /* 0x43fa000000007902 */ /* 0x000e260000000000 */
[----:B------:R-:W-:Y:S01]  /*0180*/  FFMA R4, R3, R4, -2.5 ;  /* 0xc020000003047423 */ /* 0x000fe20000000004 */
[----:B------:R-:W-:-:S04]  /*0190*/  FFMA R5, R6, -R5, 1 ;  /* 0x3f80000006057423 */ /* 0x000fc80000000805 */
[----:B------:R-:W-:-:S04]  /*01a0*/  FFMA R5, R5, R6, 0.0020000000949949026108 ;  /* 0x3b03126f05057423 */ /* 0x000fc80000000006 */
[----:B------:R-:W-:-:S04]  /*01b0*/  FFMA R6, R0, R5, RZ ;  /* 0x0000000500067223 */ /* 0x000fc800000000ff */
[----:B------:R-:W-:-:S04]  /*01c0*/  FFMA R7, R6, -500, R0 ;  /* 0xc3fa000006077823 */ /* 0x000fc80000000000 */
[----:B------:R-:W-:Y:S01]  /*01d0*/  FFMA R5, R5, R7, R6 ;  /* 0x0000000705057223 */ /* 0x000fe20000000006 */
[----:B0-----:R-:W-:Y:S06]  /*01e0*/  @!P0 BRA `(.L_x_2) ;  /* 0x0000000000108947 */ /* 0x001fec0003800000 */
[----:B------:R-:W-:Y:S01]  /*01f0*/  IMAD.MOV.U32 R3, RZ, RZ, 0x43fa0000 ;  /* 0x43fa0000ff037424 */ /* 0x000fe200078e00ff */
[----:B------:R-:W-:-:S07]  /*0200*/  MOV R6, 0x220 ;  /* 0x0000022000067802 */ /* 0x000fce0000000f00 */
[----:B------:R-:W-:Y:S05]  /*0210*/  CALL.REL.NOINC `($__internal_0_$__cuda_sm3x_div_rn_noftz_f32_slowpath) ;  /* 0x0000000000787944 */ /* 0x000fea0003c00000 */
[----:B------:R-:W-:-:S07]  /*0220*/  IMAD.MOV.U32 R5, RZ, RZ, R0 ;  /* 0x000000ffff057224 */ /* 0x000fce00078e0000 */
.L_x_2:
[----:B------:R-:W-:Y:S05]  /*0230*/  BSYNC.RECONVERGENT B0 ;  /* 0x0000000000007941 */ /* 0x000fea0003800200 */
.L_x_1:
[----:B------:R-:W-:Y:S01]  /*0240*/  IMAD.MOV.U32 R6, RZ, RZ, 0x40000000 ;  /* 0x40000000ff067424 */ /* 0x000fe200078e00ff */
[----:B------:R-:W-:Y:S01]  /*0250*/  BSSY.RECONVERGENT B0, `(.L_x_3) ;  /* 0x0000013000007945 */ /* 0x000fe20003800200 */
[----:B------:R-:W-:Y:S01]  /*0260*/  MOV R0, RZ ;  /* 0x000000ff00007202 */ /* 0x000fe20000000f00 */
[----:B------:R-:W-:Y:S02]  /*0270*/  IMAD.MOV.U32 R3, RZ, RZ, RZ ;  /* 0x000000ffff037224 */ /* 0x000fe400078e00ff */
[----:B------:R-:W-:Y:S01]  /*0280*/  FFMA R10, R5, R6, -1 ;  /* 0xbf800000050a7423 */ /* 0x000fe20000000006 */
[----:B------:R-:W-:Y:S01]  /*0290*/  IMAD.MOV.U32 R6, RZ, RZ, RZ ;  /* 0x000000ffff067224 */ /* 0x000fe200078e00ff */
[----:B------:R-:W0:Y:S01]  /*02a0*/  LDCU.64 UR4, c[0x0][0x358] ;  /* 0x00006b00ff0477ac */ /* 0x000e220008000a00 */
[----:B------:R-:W-:Y:S02]  /*02b0*/  IMAD.MOV.U32 R5, RZ, RZ, RZ ;  /* 0x000000ffff057224 */ /* 0x000fe400078e00ff */
[----:B------:R-:W-:-:S07]  /*02c0*/  IMAD.MOV.U32 R8, RZ, RZ, RZ ;  /* 0x000000ffff087224 */ /* 0x000fce00078e00ff */
.L_x_4:
[----:B------:R-:W-:Y:S01]  /*02d0*/  FADD R3, R6, -R3 ;  /* 0x8000000306037221 */ /* 0x000fe20000000000 */
[----:B------:R-:W-:Y:S01]  /*02e0*/  FMUL R5, R8, R5 ;  /* 0x0000000508057220 */ /* 0x000fe20000400000 */
[----:B------:R-:W-:Y:S02]  /*02f0*/  ISETP.GE.U32.AND P0, PT, R0, 0x3e7, PT ;  /* 0x000003e70000780c */ /* 0x000fe40003f06070 */
[----:B------:R-:W-:Y:S01]  /*0300*/  FADD R8, R4, R3 ;  /* 0x0000000304087221 */ /* 0x000fe20000000000 */
[----:B------:R-:W-:Y:S01]  /*0310*/  FFMA R5, R5, 2, R10 ;  /* 0x4000000005057823 */ /* 0x000fe2000000000a */
[----:B------:R-:W-:Y:S02]  /*0320*/  IADD3 R0, PT, PT, R0, 0x1, RZ ;  /* 0x0000000100007810 */ /* 0x000fe40007ffe0ff */
[----:B------:R-:W-:Y:S01]  /*0330*/  FMUL R6, R8, R8 ;  /* 0x0000000808067220 */ /* 0x000fe20000400000 */
[----:B------:R-:W-:-:S04]  /*0340*/  FMUL R3, R5, R5 ;  /* 0x0000000505037220 */ /* 0x000fc80000400000 */
[----:B------:R-:W-:-:S05]  /*0350*/  FADD R7, R6, R3 ;  /* 0x0000000306077221 */ /* 0x000fca0000000000 */
[----:B------:R-:W-:-:S13]  /*0360*/  FSETP.LE.AND P1, PT, R7, 4, PT ;  /* 0x408000000700780b */ /* 0x000fda0003f23000 */
[----:B------:R-:W-:Y:S05]  /*0370*/  @!P0 BRA P1, `(.L_x_4) ;  /* 0xfffffffc00d48947 */ /* 0x000fea000083ffff */
[----:B0-----:R-:W-:Y:S05]  /*0380*/  BSYNC.RECONVERGENT B0 ;  /* 0x0000000000007941 */ /* 0x001fea0003800200 */
.L_x_3:
[----:B------:R-:W0:Y:S01]  /*0390*/  LDCU.64 UR6, c[0x0][0x380] ;  /* 0x00007000ff0677ac */ /* 0x000e220008000a00 */
[----:B------:R-:W-:-:S04]  /*03a0*/  ISETP.NE.AND P0, PT, R0, 0x3e8, PT ;  /* 0x000003e80000780c */ /* 0x000fc80003f05270 */
[----:B------:R-:W-:Y:S02]  /*03b0*/  SEL R3, R0, RZ, P0 ;  /* 0x000000ff00037207 */ /* 0x000fe40000000000 */
[----:B0-----:R-:W-:-:S04]  /*03c0*/  IADD3 R4, P1, PT, R2, UR6, RZ ;  /* 0x0000000602047c10 */ /* 0x001fc8000ff3e0ff */
[----:B------:R-:W-:-:S05]  /*03d0*/  LEA.HI.X.SX32 R5, R2, UR7, 0x1, P1 ;  /* 0x0000000702057c11 */ /* 0x000fca00088f0eff */
[----:B------:R-:W-:Y:S01]  /*03e0*/  STG.E.U8 desc[UR4][R4.64], R3 ;  /* 0x0000000304007986 */ /* 0x000fe2000c101104 */
[----:B------:R-:W-:Y:S05]  /*03f0*/  EXIT ;  /* 0x000000000000794d */ /* 0x000fea0003800000 */
        .weak           $__internal_0_$__cuda_sm3x_div_rn_noftz_f32_slowpath
        .type           $__internal_0_$__cuda_sm3x_div_rn_noftz_f32_slowpath,@function
        .size           $__internal_0_$__cuda_sm3x_div_rn_noftz_f32_slowpath,(.L_x_17 - $__internal_0_$__cuda_sm3x_div_rn_noftz_f32_slowpath)
$__internal_0_$__cuda_sm3x_div_rn_noftz_f32_slowpath:
[----:B------:R-:W-:Y:S01]  /*0400*/  SHF.R.U32.HI R7, RZ, 0x17, R3 ;  /* 0x00000017ff077819 */ /* 0x000fe20000011603 */
[----:B------:R-:W-:Y:S01]  /*0410*/  BSSY.RECONVERGENT B1, `(.L_x_5) ;  /* 0x0000062000017945 */ /* 0x000fe20003800200 */
[----:B------:R-:W-:Y:S02]  /*0420*/  SHF.R.U32.HI R5, RZ, 0x17, R0 ;  /* 0x00000017ff057819 */ /* 0x000fe40000011600 */
[----:B------:R-:W-:Y:S02]  /*0430*/  LOP3.LUT R12, R7, 0xff, RZ, 0xc0, !PT ;  /* 0x000000ff070c7812 */ /* 0x000fe400078ec0ff */
[----:B------:R-:W-:-:S03]  /*0440*/  LOP3.LUT R10, R5, 0xff, RZ, 0xc0, !PT ;  /* 0x000000ff050a7812 */ /* 0x000fc600078ec0ff */
[----:B------:R-:W-:Y:S02]  /*0450*/  VIADD R8, R12, 0xffffffff ;  /* 0xffffffff0c087836 */ /* 0x000fe40000000000 */
[----:B------:R-:W-:-:S03]  /*0460*/  VIADD R7, R10, 0xffffffff ;  /* 0xffffffff0a077836 */ /* 0x000fc60000000000 */
[----:B------:R-:W-:-:S04]  /*0470*/  ISETP.GT.U32.AND P0, PT, R8, 0xfd, PT ;  /* 0x000000fd0800780c */ /* 0x000fc80003f04070 */
[----:B------:R-:W-:-:S13]  /*0480*/  ISETP.GT.U32.OR P0, PT, R7, 0xfd, P0 ;  /* 0x000000fd0700780c */ /* 0x000fda0000704470 */
[----:B------:R-:W-:Y:S01]  /*0490*/  @!P0 IMAD.MOV.U32 R5, RZ, RZ, RZ ;  /* 0x000000ffff058224 */ /* 0x000fe200078e00ff */
[----:B------:R-:W-:Y:S06]  /*04a0*/  @!P0 BRA `(.L_x_6) ;  /* 0x00000000005c8947 */ /* 0x000fec0003800000 */
[----:B------:R-:W-:Y:S02]  /*04b0*/  FSETP.GTU.FTZ.AND P0, PT, |R0|, +INF , PT ;  /* 0x7f8000000000780b */ /* 0x000fe40003f1c200 */
[----:B------:R-:W-:-:S04]  /*04c0*/  FSETP.GTU.FTZ.AND P1, PT, |R3|, +INF , PT ;  /* 0x7f8000000300780b */ /* 0x000fc80003f3c200 */
[----:B------:R-:W-:-:S13]  /*04d0*/  PLOP3.LUT P0, PT, P0, P1, PT, 0xf8, 0x8f ;  /* 0x00000000008f781c */ /* 0x000fda0000703f70 */
[----:B------:R-:W-:Y:S05]  /*04e0*/  @P0 BRA `(.L_x_7) ;  /* 0x00000004004c0947 */ /* 0x000fea0003800000 */
[----:B------:R-:W-:-:S13]  /*04f0*/  LOP3.LUT P0, RZ, R3, 0x7fffffff, R0, 0xc8, !PT ;  /* 0x7fffffff03ff7812 */ /* 0x000fda000780c800 */
[----:B------:R-:W-:Y:S05]  /*0500*/  @!P0 BRA `(.L_x_8) ;  /* 0x00000004003c8947 */ /* 0x000fea0003800000 */
[C---:B------:R-:W-:Y:S02]  /*0510*/  FSETP.NEU.FTZ.AND P2, PT, |R0|.reuse, +INF , PT ;  /* 0x7f8000000000780b */ /* 0x040fe40003f5d200 */
[----:B------:R-:W-:Y:S02]  /*0520*/  FSETP.NEU.FTZ.AND P1, PT, |R3|, +INF , PT ;  /* 0x7f8000000300780b */ /* 0x000fe40003f3d200 */
[----:B------:R-:W-:-:S11]  /*0530*/  FSETP.NEU.FTZ.AND P0, PT, |R0|, +INF , PT ;  /* 0x7f8000000000780b */ /* 0x000fd60003f1d200 */
[----:B------:R-:W-:Y:S05]  /*0540*/  @!P1 BRA !P2, `(.L_x_8) ;  /* 0x00000004002c9947 */ /* 0x000fea0005000000 */
[----:B------:R-:W-:-:S04]  /*0550*/  LOP3.LUT P2, RZ, R0, 0x7fffffff, RZ, 0xc0, !PT ;  /* 0x7fffffff00ff7812 */ /* 0x000fc8000784c0ff */
[----:B------:R-:W-:-:S13]  /*0560*/  PLOP3.LUT P1, PT, P1, P2, PT, 0x2f, 0xf2 ;  /* 0x0000000000f2781c */ /* 0x000fda0000f24577 */
[----:B------:R-:W-:Y:S05]  /*0570*/  @P1 BRA `(.L_x_9) ;  /* 0x0000000400181947 */ /* 0x000fea0003800000 */
[----:B------:R-:W-:-:S04]  /*0580*/  LOP3.LUT P1, RZ, R3, 0x7fffffff, RZ, 0xc0, !PT ;  /* 0x7fffffff03ff7812 */ /* 0x000fc8000782c0ff */
[----:B------:R-:W-:-:S13]  /*0590*/  PLOP3.LUT P0, PT, P0, P1, PT, 0x2f, 0xf2 ;  /* 0x0000000000f2781c */ /* 0x000fda0000702577 */
[----:B------:R-:W-:Y:S05]  /*05a0*/  @P0 BRA `(.L_x_10) ;  /* 0x0000000400000947 */ /* 0x000fea0003800000 */
[----:B------:R-:W-:Y:S02]  /*05b0*/  ISETP.GE.AND P0, PT, R7, RZ, PT ;  /* 0x000000ff0700720c */ /* 0x000fe40003f06270 */
[----:B------:R-:W-:-:S11]  /*05c0*/  ISETP.GE.AND P1, PT, R8, RZ, PT ;  /* 0x000000ff0800720c */ /* 0x000fd60003f26270 */
[----:B------:R-:W-:Y:S01]  /*05d0*/  @P0 IMAD.MOV.U32 R5, RZ, RZ, RZ ;  /* 0x000000ffff050224 */ /* 0x000fe200078e00ff */
[----:B------:R-:W-:Y:S01]  /*05e0*/  @!P0 MOV R5, 0xffffffc0 ;  /* 0xffffffc000058802 */ /* 0x000fe20000000f00 */
[----:B------:R-:W-:Y:S01]  /*05f0*/  @!P0 FFMA R0, R0, 1.84467440737095516160e+19, RZ ;  /* 0x5f80000000008823 */ /* 0x000fe200000000ff */
[----:B------:R-:W-:-:S03]  /*0600*/  @!P1 FFMA R3, R3, 1.84467440737095516160e+19, RZ ;  /* 0x5f80000003039823 */ /* 0x000fc600000000ff */
[----:B------:R-:W-:-:S07]  /*0610*/  @!P1 VIADD R5, R5, 0x40 ;  /* 0x0000004005059836 */ /* 0x000fce0000000000 */
.L_x_6:
[----:B------:R-:W-:Y:S01]  /*0620*/  LEA R8, R12, 0xc0800000, 0x17 ;  /* 0xc08000000c087811 */ /* 0x000fe200078eb8ff */
[----:B------:R-:W-:Y:S04]  /*0630*/  BSSY.RECONVERGENT B2, `(.L_x_11) ;  /* 0x0000036000027945 */ /* 0x000fe80003800200 */
[----:B------:R-:W-:Y:S02]  /*0640*/  IMAD.IADD R8, R3, 0x1, -R8 ;  /* 0x0000000103087824 */ /* 0x000fe400078e0a08 */
[----:B------:R-:W-:Y:S02]  /*0650*/  VIADD R3, R10, 0xffffff81 ;  /* 0xffffff810a037836 */ /* 0x000fe40000000000 */
[----:B------:R0:W1:Y:S01]  /*0660*/  MUFU.RCP R7, R8 ;  /* 0x0000000800077308 */ /* 0x0000620000001000 */
[----:B------:R-:W-:Y:S01]  /*0670*/  FADD.FTZ R9, -R8, -RZ ;  /* 0x800000ff08097221 */ /* 0x000fe20000010100 */
[C---:B------:R-:W-:Y:S01]  /*0680*/  IMAD R0, R3.reuse, -0x800000, R0 ;  /* 0xff80000003007824 */ /* 0x040fe200078e0200 */
[----:B0-----:R-:W-:-:S05]  /*0690*/  IADD3 R8, PT, PT, R3, 0x7f, -R12 ;  /* 0x0000007f03087810 */ /* 0x001fca0007ffe80c */
[----:B------:R-:W-:Y:S02]  /*06a0*/  IMAD.IADD R8, R8, 0x1, R5 ;  /* 0x0000000108087824 */ /* 0x000fe400078e0205 */
[----:B-1----:R-:W-:-:S04]  /*06b0*/  FFMA R10, R7, R9, 1 ;  /* 0x3f800000070a7423 */ /* 0x002fc80000000009 */
[----:B------:R-:W-:-:S04]  /*06c0*/  FFMA R14, R7, R10, R7 ;  /* 0x0000000a070e7223 */ /* 0x000fc80000000007 */
[----:B------:R-:W-:-:S04]  /*06d0*/  FFMA R7, R0, R14, RZ ;  /* 0x0000000e00077223 */ /* 0x000fc800000000ff */
[----:B------:R-:W-:-:S04]  /*06e0*/  FFMA R10, R9, R7, R0 ;  /* 0x00000007090a7223 */ /* 0x000fc80000000000 */
[----:B------:R-:W-:-:S04]  /*06f0*/  FFMA R7, R14, R10, R7 ;  /* 0x0000000a0e077223 */ /* 0x000fc80000000007 */
[----:B------:R-:W-:-:S04]  /*0700*/  FFMA R10, R9, R7, R0 ;  /* 0x00000007090a7223 */ /* 0x000fc80000000000 */
[----:B------:R-:W-:-:S05]  /*0710*/  FFMA R0, R14, R10, R7 ;  /* 0x0000000a0e007223 */ /* 0x000fca0000000007 */
[----:B------:R-:W-:-:S04]  /*0720*/  SHF.R.U32.HI R3, RZ, 0x17, R0 ;  /* 0x00000017ff037819 */ /* 0x000fc80000011600 */
[----:B------:R-:W-:-:S04]  /*0730*/  LOP3.LUT R3, R3, 0xff, RZ, 0xc0, !PT ;  /* 0x000000ff03037812 */ /* 0x000fc800078ec0ff */
[----:B------:R-:W-:-:S05]  /*0740*/  IADD3 R9, PT, PT, R3, R8, RZ ;  /* 0x0000000803097210 */ /* 0x000fca0007ffe0ff */
[----:B------:R-:W-:-:S05]  /*0750*/  VIADD R3, R9, 0xffffffff ;  /* 0xffffffff09037836 */ /* 0x000fca0000000000 */
[----:B------:R-:W-:-:S13]  /*0760*/  ISETP.GE.U32.AND P0, PT, R3, 0xfe, PT ;  /* 0x000000fe0300780c */ /* 0x000fda0003f06070 */
[----:B------:R-:W-:Y:S05]  /*0770*/  @!P0 BRA `(.L_x_12) ;  /* 0x0000000000808947 */ /* 0x000fea0003800000 */
[----:B------:R-:W-:-:S13]  /*0780*/  ISETP.GT.AND P0, PT, R9, 0xfe, PT ;  /* 0x000000fe0900780c */ /* 0x000fda0003f04270 */
[----:B------:R-:W-:Y:S05]  /*0790*/  @P0 BRA `(.L_x_13) ;  /* 0x00000000006c0947 */ /* 0x000fea0003800000 */
[----:B------:R-:W-:-:S13]  /*07a0*/  ISETP.GE.AND P0, PT, R9, 0x1, PT ;  /* 0x000000010900780c */ /* 0x000fda0003f06270 */
[----:B------:R-:W-:Y:S05]  /*07b0*/  @P0 BRA `(.L_x_14) ;  /* 0x0000000000740947 */ /* 0x000fea0003800000 */
[----:B------:R-:W-:Y:S02]  /*07c0*/  ISETP.GE.AND P0, PT, R9, -0x18, PT ;  /* 0xffffffe80900780c */ /* 0x000fe40003f06270 */
[----:B------:R-:W-:-:S11]  /*07d0*/  LOP3.LUT R0, R0, 0x80000000, RZ, 0xc0, !PT ;  /* 0x8000000000007812 */ /* 0x000fd600078ec0ff */
[----:B------:R-:W-:Y:S05]  /*07e0*/  @!P0 BRA `(.L_x_14) ;  /* 0x0000000000688947 */ /* 0x000fea0003800000 */
[CCC-:B------:R-:W-:Y:S01]  /*07f0*/  FFMA.RZ R3, R14.reuse, R10.reuse, R7.reuse ;  /* 0x0000000a0e037223 */ /* 0x1c0fe2000000c007 */
[CCC-:B------:R-:W-:Y:S01]  /*0800*/  FFMA.RM R8, R14.reuse, R10.reuse, R7.reuse ;  /* 0x0000000a0e087223 */ /* 0x1c0fe20000004007 */
[C---:B------:R-:W-:Y:S02]  /*0810*/  ISETP.NE.AND P2, PT, R9.reuse, RZ, PT ;  /* 0x000000ff0900720c */ /* 0x040fe40003f45270 */
[----:B------:R-:W-:Y:S02]  /*0820*/  ISETP.NE.AND P1, PT, R9, RZ, PT ;  /* 0x000000ff0900720c */ /* 0x000fe40003f25270 */
[----:B------:R-:W-:Y:S01]  /*0830*/  LOP3.LUT R5, R3, 0x7fffff, RZ, 0xc0, !PT ;  /* 0x007fffff03057812 */ /* 0x000fe200078ec0ff */
[----:B------:R-:W-:Y:S01]  /*0840*/  FFMA.RP R3, R14, R10, R7 ;  /* 0x0000000a0e037223 */ /* 0x000fe20000008007 */
[----:B------:R-:W-:Y:S02]  /*0850*/  VIADD R10, R9, 0x20 ;  /* 0x00000020090a7836 */ /* 0x000fe40000000000 */
[----:B------:R-:W-:Y:S01]  /*0860*/  LOP3.LUT R5, R5, 0x800000, RZ, 0xfc, !PT ;  /* 0x0080000005057812 */ /* 0x000fe200078efcff */
[----:B------:R-:W-:Y:S01]  /*0870*/  IMAD.MOV R7, RZ, RZ, -R9 ;  /* 0x000000ffff077224 */ /* 0x000fe200078e0a09 */
[----:B------:R-:W-:-:S02]  /*0880*/  FSETP.NEU.FTZ.AND P0, PT, R3, R8, PT ;  /* 0x000000080300720b */ /* 0x000fc40003f1d000 */
[----:B------:R-:W-:Y:S02]  /*0890*/  SHF.L.U32 R10, R5, R10, RZ ;  /* 0x0000000a050a7219 */ /* 0x000fe400000006ff */
[----:B------:R-:W-:Y:S02]  /*08a0*/  SEL R8, R7, RZ, P2 ;  /* 0x000000ff07087207 */ /* 0x000fe40001000000 */
[----:B------:R-:W-:Y:S02]  /*08b0*/  ISETP.NE.AND P1, PT, R10, RZ, P1 ;  /* 0x000000ff0a00720c */ /* 0x000fe40000f25270 */
[----:B------:R-:W-:Y:S02]  /*08c0*/  SHF.R.U32.HI R8, RZ, R8, R5 ;  /* 0x00000008ff087219 */ /* 0x000fe40000011605 */
[----:B------:R-:W-:Y:S02]  /*08d0*/  PLOP3.LUT P0, PT, P0, P1, PT, 0xf8, 0x8f ;  /* 0x00000000008f781c */ /* 0x000fe40000703f70 */
[----:B------:R-:W-:-:S02]  /*08e0*/  SHF.R.U32.HI R10, RZ, 0x1, R8 ;  /* 0x00000001ff0a7819 */ /* 0x000fc40000011608 */
[----:B------:R-:W-:-:S04]  /*08f0*/  SEL R3, RZ, 0x1, !P0 ;  /* 0x00000001ff037807 */ /* 0x000fc80004000000 */
[----:B------:R-:W-:-:S04]  /*0900*/  LOP3.LUT R3, R3, 0x1, R10, 0xf8, !PT ;  /* 0x0000000103037812 */ /* 0x000fc800078ef80a */
[----:B------:R-:W-:-:S04]  /*0910*/  LOP3.LUT R3, R3, R8, RZ, 0xc0, !PT ;  /* 0x0000000803037212 */ /* 0x000fc800078ec0ff */
[----:B------:R-:W-:-:S04]  /*0920*/  IADD3 R3, PT, PT, R10, R3, RZ ;  /* 0x000000030a037210 */ /* 0x000fc80007ffe0ff */
[----:B------:R-:W-:Y:S01]  /*0930*/  LOP3.LUT R0, R3, R0, RZ, 0xfc, !PT ;  /* 0x0000000003007212 */ /* 0x000fe200078efcff */
[----:B------:R-:W-:Y:S06]  /*0940*/  BRA `(.L_x_14) ;  /* 0x0000000000107947 */ /* 0x000fec0003800000 */
.L_x_13:
[----:B------:R-:W-:-:S04]  /*0950*/  LOP3.LUT R0, R0, 0x80000000, RZ, 0xc0, !PT ;  /* 0x8000000000007812 */ /* 0x000fc800078ec0ff */
[----:B------:R-:W-:Y:S01]  /*0960*/  LOP3.LUT R0, R0, 0x7f800000, RZ, 0xfc, !PT ;  /* 0x7f80000000007812 */ /* 0x000fe200078efcff */
[----:B------:R-:W-:Y:S06]  /*0970*/  BRA `(.L_x_14) ;  /* 0x0000000000047947 */ /* 0x000fec0003800000 */
.L_x_12:
[----:B------:R-:W-:-:S07]  /*0980*/  IMAD R0, R8, 0x800000, R0 ;  /* 0x0080000008007824 */ /* 0x000fce00078e0200 */
.L_x_14:
[----:B------:R-:W-:Y:S05]  /*0990*/  BSYNC.RECONVERGENT B2 ;  /* 0x0000000000027941 */ /* 0x000fea0003800200 */
.L_x_11:
[----:B------:R-:W-:Y:S05]  /*09a0*/  BRA `(.L_x_15) ;  /* 0x0000000000207947 */ /* 0x000fea0003800000 */
.L_x_10:
[----:B------:R-:W-:-:S04]  /*09b0*/  LOP3.LUT R0, R3, 0x80000000, R0, 0x48, !PT ;  /* 0x8000000003007812 */ /* 0x000fc800078e4800 */
[----:B------:R-:W-:Y:S01]  /*09c0*/  LOP3.LUT R0, R0, 0x7f800000, RZ, 0xfc, !PT ;  /* 0x7f80000000007812 */ /* 0x000fe200078efcff */
[----:B------:R-:W-:Y:S06]  /*09d0*/  BRA `(.L_x_15) ;  /* 0x0000000000147947 */ /* 0x000fec0003800000 */
.L_x_9:
[----:B------:R-:W-:Y:S01]  /*09e0*/  LOP3.LUT R0, R3, 0x80000000, R0, 0x48, !PT ;  /* 0x8000000003007812 */ /* 0x000fe200078e4800 */
[----:B------:R-:W-:Y:S06]  /*09f0*/  BRA `(.L_x_15) ;  /* 0x00000000000c7947 */ /* 0x000fec0003800000 */
.L_x_8:
[----:B------:R-:W0:Y:S01]  /*0a00*/  MUFU.RSQ R0, -QNAN ;  /* 0xffc0000000007908 */ /* 0x000e220000001400 */
[----:B------:R-:W-:Y:S05]  /*0a10*/  BRA `(.L_x_15) ;  /* 0x0000000000047947 */ /* 0x000fea0003800000 */
.L_x_7:
[----:B------:R-:W-:-:S07]  /*0a20*/  FADD.FTZ R0, R0, R3 ;  /* 0x0000000300007221 */ /* 0x000fce0000010000 */
.L_x_15:
[----:B------:R-:W-:Y:S05]  /*0a30*/  BSYNC.RECONVERGENT B1 ;  /* 0x0000000000017941 */ /* 0x000fea0003800200 */
.L_x_5:
[----:B------:R-:W-:-:S04]  /*0a40*/  IMAD.MOV.U32 R7, RZ, RZ, 0x0 ;  /* 0x00000000ff077424 */ /* 0x000fc800078e00ff */
[----:B0-----:R-:W-:Y:S05]  /*0a50*/  RET.REL.NODEC R6 `(_Z15display_examplePh) ;  /* 0xfffffff406687950 */ /* 0x001fea0003c3ffff */
.L_x_16:
[----:B------:R-:W-:-:S00]  /*0a60*/  BRA `(.L_x_16) ;  /* 0xfffffffc00fc7947 */ /* 0x000fc0000383ffff */
[----:B------:R-:W-:-:S00]  /*0a70*/  NOP ;  /* 0x0000000000007918 */ /* 0x000fc00000000000 */
        /* <DEDUP_REMOVED lines=8> */
.L_x_17:


//--------------------- .nv.shared.reserved.0     --------------------------
	.section	.nv.shared.reserved.0,"aw",@nobits
	.weak		__nv_reservedSMEM_offset_0_alias
	.size		__nv_reservedSMEM_offset_0_alias, 0, 64
	.other		__nv_reservedSMEM_offset_0_alias,@"STO_CUDA_RESERVED_SHARED STV_DEFAULT"
__nv_reservedSMEM_offset_0_alias:
	.zero		0
	.zero		64


//--------------------- .nv.constant0._Z15display_examplePh --------------------------
	.section	.nv.constant0._Z15display_examplePh,"a",@progbits
	.sectionflags	@""
	.align	4
.nv.constant0._Z15display_examplePh:
	.zero		904


//--------------------- SYMBOLS --------------------------

	.type		.nv.reservedSmem.offset0,@object
	.size		.nv.reservedSmem.offset0,0x4
